	.headerflags	@"EF_CUDA_TEXMODE_UNIFIED EF_CUDA_64BIT_ADDRESS EF_CUDA_ACCELERATORS EF_CUDA_SM90 EF_CUDA_VIRTUAL_SM(EF_CUDA_SM90)"
	.elftype	@"ET_EXEC"


//--------------------- .nv.info                  --------------------------
	.section	.nv.info,"",@"SHT_CUDA_INFO"
	.align	4


	//----- nvinfo : EIATTR_REGCOUNT
	.align		4
        /*0000*/ 	.byte	0x04, 0x2f
        /*0002*/ 	.short	(.L_1 - .L_0)
	.align		4
.L_0:
        /*0004*/ 	.word	index@(triton_poi_fused__to_copy_gt_3)
        /*0008*/ 	.word	0x0000000a


	//----- nvinfo : EIATTR_MIN_STACK_SIZE
	.align		4
.L_1:
        /*000c*/ 	.byte	0x04, 0x12
        /*000e*/ 	.short	(.L_3 - .L_2)
	.align		4
.L_2:
        /*0010*/ 	.word	index@(triton_poi_fused__to_copy_gt_3)
        /*0014*/ 	.word	0x00000000


	//----- nvinfo : EIATTR_FRAME_SIZE
	.align		4
.L_3:
        /*0018*/ 	.byte	0x04, 0x11
        /*001a*/ 	.short	(.L_5 - .L_4)
	.align		4
.L_4:
        /*001c*/ 	.word	index@(triton_poi_fused__to_copy_gt_3)
        /*0020*/ 	.word	0x00000000


	//----- nvinfo : EIATTR_MIN_STACK_SIZE
	.align		4
.L_5:
        /*0024*/ 	.byte	0x04, 0x12
        /*0026*/ 	.short	(.L_7 - .L_6)
	.align		4
.L_6:
        /*0028*/ 	.word	index@(triton_poi_fused__to_copy_gt_3)
        /*002c*/ 	.word	0x00000000
.L_7:


//--------------------- .nv.info.triton_poi_fused__to_copy_gt_3 --------------------------
	.section	.nv.info.triton_poi_fused__to_copy_gt_3,"",@"SHT_CUDA_INFO"
	.sectionflags	@""
	.align	4


	//----- nvinfo : EIATTR_CUDA_API_VERSION
	.align		4
        /*0000*/ 	.byte	0x04, 0x37
        /*0002*/ 	.short	(.L_9 - .L_8)
.L_8:
        /*0004*/ 	.word	0x0000007c


	//----- nvinfo : EIATTR_KPARAM_INFO
	.align		4
.L_9:
        /*0008*/ 	.byte	0x04, 0x17
        /*000a*/ 	.short	(.L_11 - .L_10)
.L_10:
        /*000c*/ 	.word	0x00000000
        /*0010*/ 	.short	0x0002
        /*0012*/ 	.short	0x0010
        /*0014*/ 	.byte	0x00, 0xf0, 0x11, 0x00


	//----- nvinfo : EIATTR_KPARAM_INFO
	.align		4
.L_11:
        /*0018*/ 	.byte	0x04, 0x17
        /*001a*/ 	.short	(.L_13 - .L_12)
.L_12:
        /*001c*/ 	.word	0x00000000
        /*0020*/ 	.short	0x0001
        /*0022*/ 	.short	0x0008
        /*0024*/ 	.byte	0x00, 0xf4, 0x21, 0x00


	//----- nvinfo : EIATTR_KPARAM_INFO
	.align		4
.L_13:
        /*0028*/ 	.byte	0x04, 0x17
        /*002a*/ 	.short	(.L_15 - .L_14)
.L_14:
        /*002c*/ 	.word	0x00000000
        /*0030*/ 	.short	0x0000
        /*0032*/ 	.short	0x0000
        /*0034*/ 	.byte	0x00, 0xf4, 0x21, 0x00


	//----- nvinfo : EIATTR_SPARSE_MMA_MASK
	.align		4
.L_15:
        /*0038*/ 	.byte	0x03, 0x50
        /*003a*/ 	.short	0x0000


	//----- nvinfo : EIATTR_MAXREG_COUNT
	.align		4
        /*003c*/ 	.byte	0x03, 0x1b
        /*003e*/ 	.short	0x00ff


	//----- nvinfo : EIATTR_EXIT_INSTR_OFFSETS
	.align		4
        /*0040*/ 	.byte	0x04, 0x1c
        /*0042*/ 	.short	(.L_17 - .L_16)


	//   ....[0]....
.L_16:
        /*0044*/ 	.word	0x00000110


	//   ....[1]....
        /*0048*/ 	.word	0x00000150


	//----- nvinfo : EIATTR_REQNTID
	.align		4
.L_17:
        /*004c*/ 	.byte	0x04, 0x10
        /*004e*/ 	.short	(.L_19 - .L_18)
.L_18:
        /*0050*/ 	.word	0x00000020
        /*0054*/ 	.word	0x00000001
        /*0058*/ 	.word	0x00000001


	//----- nvinfo : EIATTR_CRS_STACK_SIZE
	.align		4
.L_19:
        /*005c*/ 	.byte	0x04, 0x1e
        /*005e*/ 	.short	(.L_21 - .L_20)
.L_20:
        /*0060*/ 	.word	0x00000000


	//----- nvinfo : EIATTR_CBANK_PARAM_SIZE
	.align		4
.L_21:
        /*0064*/ 	.byte	0x03, 0x19
        /*0066*/ 	.short	0x0014


	//----- nvinfo : EIATTR_PARAM_CBANK
	.align		4
        /*0068*/ 	.byte	0x04, 0x0a
        /*006a*/ 	.short	(.L_23 - .L_22)
	.align		4
.L_22:
        /*006c*/ 	.word	index@(.nv.constant0.triton_poi_fused__to_copy_gt_3)
        /*0070*/ 	.short	0x0210
        /*0072*/ 	.short	0x0014


	//----- nvinfo : EIATTR_SW_WAR
	.align		4
.L_23:
        /*0074*/ 	.byte	0x04, 0x36
        /*0076*/ 	.short	(.L_25 - .L_24)
.L_24:
        /*0078*/ 	.word	0x00000008
.L_25:


//--------------------- .nv.callgraph             --------------------------
	.section	.nv.callgraph,"",@"SHT_CUDA_CALLGRAPH"
	.align	4
	.sectionentsize	8
	.align		4
        /*0000*/ 	.word	0x00000000
	.align		4
        /*0004*/ 	.word	0xffffffff
	.align		4
        /*0008*/ 	.word	0x00000000
	.align		4
        /*000c*/ 	.word	0xfffffffe
	.align		4
        /*0010*/ 	.word	0x00000000
	.align		4
        /*0014*/ 	.word	0xfffffffd
	.align		4
        /*0018*/ 	.word	0x00000000
	.align		4
        /*001c*/ 	.word	0xfffffffc


//--------------------- .text.triton_poi_fused__to_copy_gt_3 --------------------------
	.section	.text.triton_poi_fused__to_copy_gt_3,"ax",@progbits
	.align	128
        .global         triton_poi_fused__to_copy_gt_3
        .type           triton_poi_fused__to_copy_gt_3,@function
        .size           triton_poi_fused__to_copy_gt_3,(.L_x_3 - triton_poi_fused__to_copy_gt_3)
        .other          triton_poi_fused__to_copy_gt_3,@"STO_CUDA_ENTRY STV_DEFAULT"
triton_poi_fused__to_copy_gt_3:
.text.triton_poi_fused__to_copy_gt_3:
[----:B------:R-:W0:Y:S02]  /*0000*/  LDC R1, c[0x0][0x28] ;  /* 0x00000a00ff017b82 */ /* 0x000e240000000800 */
[----:B------:R-:W1:Y:S01]  /*0010*/  S2R R0, SR_TID.X ;  /* 0x0000000000007919 */ /* 0x000e620000002100 */
[----:B------:R-:W2:Y:S01]  /*0020*/  LDC.64 R4, c[0x0][0x218] ;  /* 0x00008600ff047b82 */ /* 0x000ea20000000a00 */
[----:B------:R-:W-:Y:S01]  /*0030*/  ULDC.64 UR4, c[0x0][0x208] ;  /* 0x0000820000047ab9 */ /* 0x000fe20000000a00 */
[----:B------:R-:W-:Y:S01]  /*0040*/  BSSY B0, `(.L_x_0) ;  /* 0x000000c000007945 */ /* 0x000fe20003800000 */
[----:B------:R-:W3:Y:S01]  /*0050*/  S2R R7, SR_CTAID.X ;  /* 0x0000000000077919 */ /* 0x000ee20000002500 */
[----:B------:R-:W-:Y:S01]  /*0060*/  CS2R R2, SRZ ;  /* 0x0000000000027805 */ /* 0x000fe2000001ff00 */
[----:B-1----:R-:W-:-:S05]  /*0070*/  IMAD.SHL.U32 R0, R0, 0x2, RZ ;  /* 0x0000000200007824 */ /* 0x002fca00078e00ff */
[----:B------:R-:W-:-:S05]  /*0080*/  LOP3.LUT R0, R0, 0x3e, RZ, 0xc0, !PT ;  /* 0x0000003e00007812 */ /* 0x000fca00078ec0ff */
[----:B---3--:R-:W-:-:S04]  /*0090*/  IMAD R7, R7, 0x40, R0 ;  /* 0x0000004007077824 */ /* 0x008fc800078e0200 */
[C---:B--2---:R-:W-:Y:S01]  /*00a0*/  IMAD.WIDE R4, R7.reuse, 0x4, R4 ;  /* 0x0000000407047825 */ /* 0x044fe200078e0204 */
[----:B------:R-:W-:-:S13]  /*00b0*/  ISETP.GE.AND P0, PT, R7, 0x40, PT ;  /* 0x000000400700780c */ /* 0x000fda0003f06270 */
[----:B------:R-:W-:Y:S05]  /*00c0*/  @P0 BRA `(.L_x_1) ;  /* 0x00000000000c0947 */ /* 0x000fea0003800000 */
[----:B------:R-:W1:Y:S02]  /*00d0*/  LDC.64 R2, c[0x0][0x210] ;  /* 0x00008400ff027b82 */ /* 0x000e640000000a00 */
[----:B-1----:R-:W-:-:S06]  /*00e0*/  IMAD.WIDE R2, R7, 0x4, R2 ;  /* 0x0000000407027825 */ /* 0x002fcc00078e0202 */
[----:B------:R-:W5:Y:S02]  /*00f0*/  LDG.E.64 R2, desc[UR4][R2.64] ;  /* 0x0000000402027981 */ /* 0x000f64000c1e1b00 */
.L_x_1:
[----:B------:R-:W-:Y:S05]  /*0100*/  BSYNC B0 ;  /* 0x0000000000007941 */ /* 0x000fea0003800000 */
.L_x_0:
[----:B------:R-:W-:Y:S05]  /*0110*/  @P0 EXIT ;  /* 0x000000000000094d */ /* 0x000fea0003800000 */
[----:B-----5:R-:W-:Y:S02]  /*0120*/  FSET.BF.GT.AND R2, R2, 0.94999998807907104492, PT ;  /* 0x3f7333330202780a */ /* 0x020fe40003804000 */
[----:B------:R-:W-:-:S05]  /*0130*/  FSET.BF.GT.AND R3, R3, 0.94999998807907104492, PT ;  /* 0x3f7333330303780a */ /* 0x000fca0003804000 */
[----:B------:R-:W-:Y:S01]  /*0140*/  STG.E.64 desc[UR4][R4.64], R2 ;  /* 0x0000000204007986 */ /* 0x000fe2000c101b04 */
[----:B------:R-:W-:Y:S05]  /*0150*/  EXIT ;  /* 0x000000000000794d */ /* 0x000fea0003800000 */
.L_x_2:
[----:B------:R-:W-:-:S00]  /*0160*/  BRA `(.L_x_2) ;  /* 0xfffffffc00fc7947 */ /* 0x000fc0000383ffff */
[----:B------:R-:W-:-:S00]  /*0170*/  NOP ;  /* 0x0000000000007918 */ /* 0x000fc00000000000 */
        /* <DEDUP_REMOVED lines=8> */
.L_x_3:


//--------------------- .nv.constant0.triton_poi_fused__to_copy_gt_3 --------------------------
	.section	.nv.constant0.triton_poi_fused__to_copy_gt_3,"a",@progbits
	.sectionflags	@""
	.align	4
.nv.constant0.triton_poi_fused__to_copy_gt_3:
	.zero		548
